//
// Generated by NVIDIA NVVM Compiler
//
// Compiler Build ID: CL-36424714
// Cuda compilation tools, release 13.0, V13.0.88
// Based on NVVM 20.0.0
//

.version 9.0
.target sm_100
.address_size 64

	// .globl	_ZN3cub18CUB_300001_SM_10006detail11EmptyKernelIvEEvv
.global .align 1 .b8 _ZN40_INTERNAL_7eacf0f1_4_k_cu_3cb37669_336014cuda3std3__45__cpo5beginE[1];
.global .align 1 .b8 _ZN40_INTERNAL_7eacf0f1_4_k_cu_3cb37669_336014cuda3std3__45__cpo3endE[1];
.global .align 1 .b8 _ZN40_INTERNAL_7eacf0f1_4_k_cu_3cb37669_336014cuda3std3__45__cpo6cbeginE[1];
.global .align 1 .b8 _ZN40_INTERNAL_7eacf0f1_4_k_cu_3cb37669_336014cuda3std3__45__cpo4cendE[1];
.global .align 1 .b8 _ZN40_INTERNAL_7eacf0f1_4_k_cu_3cb37669_336014cuda3std3__45__cpo6rbeginE[1];
.global .align 1 .b8 _ZN40_INTERNAL_7eacf0f1_4_k_cu_3cb37669_336014cuda3std3__45__cpo4rendE[1];
.global .align 1 .b8 _ZN40_INTERNAL_7eacf0f1_4_k_cu_3cb37669_336014cuda3std3__45__cpo7crbeginE[1];
.global .align 1 .b8 _ZN40_INTERNAL_7eacf0f1_4_k_cu_3cb37669_336014cuda3std3__45__cpo5crendE[1];
.global .align 1 .b8 _ZN40_INTERNAL_7eacf0f1_4_k_cu_3cb37669_336014cuda3std3__442_GLOBAL__N__7eacf0f1_4_k_cu_3cb37669_336016ignoreE[1];
.global .align 1 .b8 _ZN40_INTERNAL_7eacf0f1_4_k_cu_3cb37669_336014cuda3std3__419piecewise_constructE[1];
.global .align 1 .b8 _ZN40_INTERNAL_7eacf0f1_4_k_cu_3cb37669_336014cuda3std3__48in_placeE[1];
.global .align 1 .b8 _ZN40_INTERNAL_7eacf0f1_4_k_cu_3cb37669_336014cuda3std3__420unreachable_sentinelE[1];
.global .align 1 .b8 _ZN40_INTERNAL_7eacf0f1_4_k_cu_3cb37669_336014cuda3std3__47nulloptE[1];
.global .align 1 .b8 _ZN40_INTERNAL_7eacf0f1_4_k_cu_3cb37669_336014cuda3std3__48unexpectE[1];
.global .align 1 .b8 _ZN40_INTERNAL_7eacf0f1_4_k_cu_3cb37669_336014cuda3std6ranges3__45__cpo4swapE[1];
.global .align 1 .b8 _ZN40_INTERNAL_7eacf0f1_4_k_cu_3cb37669_336014cuda3std6ranges3__45__cpo9iter_moveE[1];
.global .align 1 .b8 _ZN40_INTERNAL_7eacf0f1_4_k_cu_3cb37669_336014cuda3std6ranges3__45__cpo5beginE[1];
.global .align 1 .b8 _ZN40_INTERNAL_7eacf0f1_4_k_cu_3cb37669_336014cuda3std6ranges3__45__cpo3endE[1];
.global .align 1 .b8 _ZN40_INTERNAL_7eacf0f1_4_k_cu_3cb37669_336014cuda3std6ranges3__45__cpo6cbeginE[1];
.global .align 1 .b8 _ZN40_INTERNAL_7eacf0f1_4_k_cu_3cb37669_336014cuda3std6ranges3__45__cpo4cendE[1];
.global .align 1 .b8 _ZN40_INTERNAL_7eacf0f1_4_k_cu_3cb37669_336014cuda3std6ranges3__45__cpo7advanceE[1];
.global .align 1 .b8 _ZN40_INTERNAL_7eacf0f1_4_k_cu_3cb37669_336014cuda3std6ranges3__45__cpo9iter_swapE[1];
.global .align 1 .b8 _ZN40_INTERNAL_7eacf0f1_4_k_cu_3cb37669_336014cuda3std6ranges3__45__cpo4nextE[1];
.global .align 1 .b8 _ZN40_INTERNAL_7eacf0f1_4_k_cu_3cb37669_336014cuda3std6ranges3__45__cpo4prevE[1];
.global .align 1 .b8 _ZN40_INTERNAL_7eacf0f1_4_k_cu_3cb37669_336014cuda3std6ranges3__45__cpo4dataE[1];
.global .align 1 .b8 _ZN40_INTERNAL_7eacf0f1_4_k_cu_3cb37669_336014cuda3std6ranges3__45__cpo5cdataE[1];
.global .align 1 .b8 _ZN40_INTERNAL_7eacf0f1_4_k_cu_3cb37669_336014cuda3std6ranges3__45__cpo4sizeE[1];
.global .align 1 .b8 _ZN40_INTERNAL_7eacf0f1_4_k_cu_3cb37669_336014cuda3std6ranges3__45__cpo5ssizeE[1];
.global .align 1 .b8 _ZN40_INTERNAL_7eacf0f1_4_k_cu_3cb37669_336014cuda3std6ranges3__45__cpo8distanceE[1];
.global .align 1 .b8 _ZN40_INTERNAL_7eacf0f1_4_k_cu_3cb37669_336016thrust24THRUST_300001_SM_1000_NS8cuda_cub3parE[1];
.global .align 1 .b8 _ZN40_INTERNAL_7eacf0f1_4_k_cu_3cb37669_336016thrust24THRUST_300001_SM_1000_NS8cuda_cub10par_nosyncE[1];
.global .align 1 .b8 _ZN40_INTERNAL_7eacf0f1_4_k_cu_3cb37669_336016thrust24THRUST_300001_SM_1000_NS6system6detail10sequential3seqE[1];
.global .align 1 .b8 _ZN40_INTERNAL_7eacf0f1_4_k_cu_3cb37669_336016thrust24THRUST_300001_SM_1000_NS12placeholders2_1E[1];
.global .align 1 .b8 _ZN40_INTERNAL_7eacf0f1_4_k_cu_3cb37669_336016thrust24THRUST_300001_SM_1000_NS12placeholders2_2E[1];
.global .align 1 .b8 _ZN40_INTERNAL_7eacf0f1_4_k_cu_3cb37669_336016thrust24THRUST_300001_SM_1000_NS12placeholders2_3E[1];
.global .align 1 .b8 _ZN40_INTERNAL_7eacf0f1_4_k_cu_3cb37669_336016thrust24THRUST_300001_SM_1000_NS12placeholders2_4E[1];
.global .align 1 .b8 _ZN40_INTERNAL_7eacf0f1_4_k_cu_3cb37669_336016thrust24THRUST_300001_SM_1000_NS12placeholders2_5E[1];
.global .align 1 .b8 _ZN40_INTERNAL_7eacf0f1_4_k_cu_3cb37669_336016thrust24THRUST_300001_SM_1000_NS12placeholders2_6E[1];
.global .align 1 .b8 _ZN40_INTERNAL_7eacf0f1_4_k_cu_3cb37669_336016thrust24THRUST_300001_SM_1000_NS12placeholders2_7E[1];
.global .align 1 .b8 _ZN40_INTERNAL_7eacf0f1_4_k_cu_3cb37669_336016thrust24THRUST_300001_SM_1000_NS12placeholders2_8E[1];
.global .align 1 .b8 _ZN40_INTERNAL_7eacf0f1_4_k_cu_3cb37669_336016thrust24THRUST_300001_SM_1000_NS12placeholders2_9E[1];
.global .align 1 .b8 _ZN40_INTERNAL_7eacf0f1_4_k_cu_3cb37669_336016thrust24THRUST_300001_SM_1000_NS12placeholders3_10E[1];
.global .align 1 .b8 _ZN40_INTERNAL_7eacf0f1_4_k_cu_3cb37669_336016thrust24THRUST_300001_SM_1000_NS3seqE[1];

.visible .entry _ZN3cub18CUB_300001_SM_10006detail11EmptyKernelIvEEvv()
{


	ret;

}


// ===== COMPILED SASS (sm_100) =====

	.target	sm_100

	.elftype	@"ET_EXEC"


//--------------------- .note.nv.tkinfo           --------------------------
	.section	.note.nv.tkinfo,"",@"SHT_NOTE"
	.sectionflags	@"SHF_NOTE_NV_TKINFO"
	.tkinfo
        /*0018*/ 	.word	0x00000002
        /*0030*/ 	.string	""
        /*0030*/ 	.string	"ptxas"
        /*0030*/ 	.string	"Cuda compilation tools, release 13.0, V13.0.88"
        /*0030*/ 	.string	"Build cuda_13.0.r13.0/compiler.36424714_0"
        /*0030*/ 	.string	"-arch sm_100 -m 64 "



//--------------------- .note.nv.cuinfo           --------------------------
	.section	.note.nv.cuinfo,"",@"SHT_NOTE"
	.sectionflags	@"SHF_NOTE_NV_CUINFO"
        /*0018*/ 	.short	0x0002
        /*001a*/ 	.short	0x0064
        /*001c*/ 	.short	0x0082
	.zero		2


//--------------------- .nv.info                  --------------------------
	.section	.nv.info,"",@"SHT_CUDA_INFO"
	.align	4


	//----- nvinfo : EIATTR_REGCOUNT
	.align		4
        /*0000*/ 	.byte	0x04, 0x2f
        /*0002*/ 	.short	(.L_44 - .L_43)
	.align		4
.L_43:
        /*0004*/ 	.word	index@(_ZN3cub18CUB_300001_SM_10006detail11EmptyKernelIvEEvv)
        /*0008*/ 	.word	0x00000004


	//----- nvinfo : EIATTR_FRAME_SIZE
	.align		4
.L_44:
        /*000c*/ 	.byte	0x04, 0x11
        /*000e*/ 	.short	(.L_46 - .L_45)
	.align		4
.L_45:
        /*0010*/ 	.word	index@(_ZN3cub18CUB_300001_SM_10006detail11EmptyKernelIvEEvv)
        /*0014*/ 	.word	0x00000000


	//----- nvinfo : EIATTR_MIN_STACK_SIZE
	.align		4
.L_46:
        /*0018*/ 	.byte	0x04, 0x12
        /*001a*/ 	.short	(.L_48 - .L_47)
	.align		4
.L_47:
        /*001c*/ 	.word	index@(_ZN3cub18CUB_300001_SM_10006detail11EmptyKernelIvEEvv)
        /*0020*/ 	.word	0x00000000
.L_48:


//--------------------- .nv.compat                --------------------------
	.section	.nv.compat,"",@"SHT_CUDA_COMPAT_INFO"
	.align	4
        /*0000*/ 	.byte	0x02, 0x09, 0x00, 0x00, 0x02, 0x02, 0x01, 0x00, 0x02, 0x05, 0x05, 0x00, 0x03, 0x07, 0x01, 0x01
        /*0010*/ 	.byte	0x02, 0x03, 0x00, 0x00, 0x02, 0x06, 0x01, 0x00, 0x04, 0x0b, 0x08, 0x00, 0x09, 0x00, 0x00, 0x00
        /*0020*/ 	.byte	0x00, 0x00, 0x00, 0x00


//--------------------- .nv.info._ZN3cub18CUB_300001_SM_10006detail11EmptyKernelIvEEvv --------------------------
	.section	.nv.info._ZN3cub18CUB_300001_SM_10006detail11EmptyKernelIvEEvv,"",@"SHT_CUDA_INFO"
	.sectionflags	@""
	.align	4


	//----- nvinfo : EIATTR_CUDA_API_VERSION
	.align		4
        /*0000*/ 	.byte	0x04, 0x37
        /*0002*/ 	.short	(.L_50 - .L_49)
.L_49:
        /*0004*/ 	.word	0x00000082


	//----- nvinfo : EIATTR_SPARSE_MMA_MASK
	.align		4
.L_50:
        /*0008*/ 	.byte	0x03, 0x50
        /*000a*/ 	.short	0x0000


	//----- nvinfo : EIATTR_MAXREG_COUNT
	.align		4
        /*000c*/ 	.byte	0x03, 0x1b
        /*000e*/ 	.short	0x00ff


	//----- nvinfo : EIATTR_MERCURY_ISA_VERSION
	.align		4
        /*0010*/ 	.byte	0x03, 0x5f
        /*0012*/ 	.short	0x0101


	//----- nvinfo : EIATTR_VRC_CTA_INIT_COUNT
	.align		4
        /*0014*/ 	.byte	0x02, 0x4a
	.zero		1
	.zero		1


	//----- nvinfo : EIATTR_EXIT_INSTR_OFFSETS
	.align		4
        /*0018*/ 	.byte	0x04, 0x1c
        /*001a*/ 	.short	(.L_52 - .L_51)


	//   ....[0]....
.L_51:
        /*001c*/ 	.word	0x00000010


	//----- nvinfo : EIATTR_SW_WAR
	.align		4
.L_52:
        /*0020*/ 	.byte	0x04, 0x36
        /*0022*/ 	.short	(.L_54 - .L_53)
.L_53:
        /*0024*/ 	.word	0x00000008
.L_54:


//--------------------- .nv.callgraph             --------------------------
	.section	.nv.callgraph,"",@"SHT_CUDA_CALLGRAPH"
	.align	4
	.sectionentsize	8
	.align		4
        /*0000*/ 	.word	0x00000000
	.align		4
        /*0004*/ 	.word	0xffffffff
	.align		4
        /*0008*/ 	.word	0x00000000
	.align		4
        /*000c*/ 	.word	0xfffffffe
	.align		4
        /*0010*/ 	.word	0x00000000
	.align		4
        /*0014*/ 	.word	0xfffffffd
	.align		4
        /*0018*/ 	.word	0x00000000
	.align		4
        /*001c*/ 	.word	0xfffffffc


//--------------------- .nv.constant4             --------------------------
	.section	.nv.constant4,"a",@progbits
	.align	8
	.align		8
.nv.constant4:
        /*0000*/ 	.dword	_ZN40_INTERNAL_7eacf0f1_4_k_cu_3cb37669_339614cuda3std3__45__cpo5beginE
	.align		8
        /*0008*/ 	.dword	_ZN40_INTERNAL_7eacf0f1_4_k_cu_3cb37669_339614cuda3std3__45__cpo3endE
	.align		8
        /*0010*/ 	.dword	_ZN40_INTERNAL_7eacf0f1_4_k_cu_3cb37669_339614cuda3std3__45__cpo6cbeginE
	.align		8
        /*0018*/ 	.dword	_ZN40_INTERNAL_7eacf0f1_4_k_cu_3cb37669_339614cuda3std3__45__cpo4cendE
	.align		8
        /*0020*/ 	.dword	_ZN40_INTERNAL_7eacf0f1_4_k_cu_3cb37669_339614cuda3std3__45__cpo6rbeginE
	.align		8
        /*0028*/ 	.dword	_ZN40_INTERNAL_7eacf0f1_4_k_cu_3cb37669_339614cuda3std3__45__cpo4rendE
	.align		8
        /*0030*/ 	.dword	_ZN40_INTERNAL_7eacf0f1_4_k_cu_3cb37669_339614cuda3std3__45__cpo7crbeginE
	.align		8
        /*0038*/ 	.dword	_ZN40_INTERNAL_7eacf0f1_4_k_cu_3cb37669_339614cuda3std3__45__cpo5crendE
	.align		8
        /*0040*/ 	.dword	_ZN40_INTERNAL_7eacf0f1_4_k_cu_3cb37669_339614cuda3std3__442_GLOBAL__N__7eacf0f1_4_k_cu_3cb37669_339616ignoreE
	.align		8
        /*0048*/ 	.dword	_ZN40_INTERNAL_7eacf0f1_4_k_cu_3cb37669_339614cuda3std3__419piecewise_constructE
	.align		8
        /*0050*/ 	.dword	_ZN40_INTERNAL_7eacf0f1_4_k_cu_3cb37669_339614cuda3std3__48in_placeE
	.align		8
        /*0058*/ 	.dword	_ZN40_INTERNAL_7eacf0f1_4_k_cu_3cb37669_339614cuda3std3__420unreachable_sentinelE
	.align		8
        /*0060*/ 	.dword	_ZN40_INTERNAL_7eacf0f1_4_k_cu_3cb37669_339614cuda3std3__47nulloptE
	.align		8
        /*0068*/ 	.dword	_ZN40_INTERNAL_7eacf0f1_4_k_cu_3cb37669_339614cuda3std3__48unexpectE
	.align		8
        /*0070*/ 	.dword	_ZN40_INTERNAL_7eacf0f1_4_k_cu_3cb37669_339614cuda3std6ranges3__45__cpo4swapE
	.align		8
        /*0078*/ 	.dword	_ZN40_INTERNAL_7eacf0f1_4_k_cu_3cb37669_339614cuda3std6ranges3__45__cpo9iter_moveE
	.align		8
        /*0080*/ 	.dword	_ZN40_INTERNAL_7eacf0f1_4_k_cu_3cb37669_339614cuda3std6ranges3__45__cpo5beginE
	.align		8
        /*0088*/ 	.dword	_ZN40_INTERNAL_7eacf0f1_4_k_cu_3cb37669_339614cuda3std6ranges3__45__cpo3endE
	.align		8
        /*0090*/ 	.dword	_ZN40_INTERNAL_7eacf0f1_4_k_cu_3cb37669_339614cuda3std6ranges3__45__cpo6cbeginE
	.align		8
        /*0098*/ 	.dword	_ZN40_INTERNAL_7eacf0f1_4_k_cu_3cb37669_339614cuda3std6ranges3__45__cpo4cendE
	.align		8
        /*00a0*/ 	.dword	_ZN40_INTERNAL_7eacf0f1_4_k_cu_3cb37669_339614cuda3std6ranges3__45__cpo7advanceE
	.align		8
        /*00a8*/ 	.dword	_ZN40_INTERNAL_7eacf0f1_4_k_cu_3cb37669_339614cuda3std6ranges3__45__cpo9iter_swapE
	.align		8
        /*00b0*/ 	.dword	_ZN40_INTERNAL_7eacf0f1_4_k_cu_3cb37669_339614cuda3std6ranges3__45__cpo4nextE
	.align		8
        /*00b8*/ 	.dword	_ZN40_INTERNAL_7eacf0f1_4_k_cu_3cb37669_339614cuda3std6ranges3__45__cpo4prevE
	.align		8
        /*00c0*/ 	.dword	_ZN40_INTERNAL_7eacf0f1_4_k_cu_3cb37669_339614cuda3std6ranges3__45__cpo4dataE
	.align		8
        /*00c8*/ 	.dword	_ZN40_INTERNAL_7eacf0f1_4_k_cu_3cb37669_339614cuda3std6ranges3__45__cpo5cdataE
	.align		8
        /*00d0*/ 	.dword	_ZN40_INTERNAL_7eacf0f1_4_k_cu_3cb37669_339614cuda3std6ranges3__45__cpo4sizeE
	.align		8
        /*00d8*/ 	.dword	_ZN40_INTERNAL_7eacf0f1_4_k_cu_3cb37669_339614cuda3std6ranges3__45__cpo5ssizeE
	.align		8
        /*00e0*/ 	.dword	_ZN40_INTERNAL_7eacf0f1_4_k_cu_3cb37669_339614cuda3std6ranges3__45__cpo8distanceE
	.align		8
        /*00e8*/ 	.dword	_ZN40_INTERNAL_7eacf0f1_4_k_cu_3cb37669_339616thrust24THRUST_300001_SM_1000_NS8cuda_cub3parE
	.align		8
        /*00f0*/ 	.dword	_ZN40_INTERNAL_7eacf0f1_4_k_cu_3cb37669_339616thrust24THRUST_300001_SM_1000_NS8cuda_cub10par_nosyncE
	.align		8
        /*00f8*/ 	.dword	_ZN40_INTERNAL_7eacf0f1_4_k_cu_3cb37669_339616thrust24THRUST_300001_SM_1000_NS6system6detail10sequential3seqE
	.align		8
        /*0100*/ 	.dword	_ZN40_INTERNAL_7eacf0f1_4_k_cu_3cb37669_339616thrust24THRUST_300001_SM_1000_NS12placeholders2_1E
	.align		8
        /*0108*/ 	.dword	_ZN40_INTERNAL_7eacf0f1_4_k_cu_3cb37669_339616thrust24THRUST_300001_SM_1000_NS12placeholders2_2E
	.align		8
        /*0110*/ 	.dword	_ZN40_INTERNAL_7eacf0f1_4_k_cu_3cb37669_339616thrust24THRUST_300001_SM_1000_NS12placeholders2_3E
	.align		8
        /*0118*/ 	.dword	_ZN40_INTERNAL_7eacf0f1_4_k_cu_3cb37669_339616thrust24THRUST_300001_SM_1000_NS12placeholders2_4E
	.align		8
        /*0120*/ 	.dword	_ZN40_INTERNAL_7eacf0f1_4_k_cu_3cb37669_339616thrust24THRUST_300001_SM_1000_NS12placeholders2_5E
	.align		8
        /*0128*/ 	.dword	_ZN40_INTERNAL_7eacf0f1_4_k_cu_3cb37669_339616thrust24THRUST_300001_SM_1000_NS12placeholders2_6E
	.align		8
        /*0130*/ 	.dword	_ZN40_INTERNAL_7eacf0f1_4_k_cu_3cb37669_339616thrust24THRUST_300001_SM_1000_NS12placeholders2_7E
	.align		8
        /*0138*/ 	.dword	_ZN40_INTERNAL_7eacf0f1_4_k_cu_3cb37669_339616thrust24THRUST_300001_SM_1000_NS12placeholders2_8E
	.align		8
        /*0140*/ 	.dword	_ZN40_INTERNAL_7eacf0f1_4_k_cu_3cb37669_339616thrust24THRUST_300001_SM_1000_NS12placeholders2_9E
	.align		8
        /*0148*/ 	.dword	_ZN40_INTERNAL_7eacf0f1_4_k_cu_3cb37669_339616thrust24THRUST_300001_SM_1000_NS12placeholders3_10E
	.align		8
        /*0150*/ 	.dword	_ZN40_INTERNAL_7eacf0f1_4_k_cu_3cb37669_339616thrust24THRUST_300001_SM_1000_NS3seqE


//--------------------- .text._ZN3cub18CUB_300001_SM_10006detail11EmptyKernelIvEEvv --------------------------
	.section	.text._ZN3cub18CUB_300001_SM_10006detail11EmptyKernelIvEEvv,"ax",@progbits
	.align	128
        .global         _ZN3cub18CUB_300001_SM_10006detail11EmptyKernelIvEEvv
        .type           _ZN3cub18CUB_300001_SM_10006detail11EmptyKernelIvEEvv,@function
        .size           _ZN3cub18CUB_300001_SM_10006detail11EmptyKernelIvEEvv,(.L_x_1 - _ZN3cub18CUB_300001_SM_10006detail11EmptyKernelIvEEvv)
        .other          _ZN3cub18CUB_300001_SM_10006detail11EmptyKernelIvEEvv,@"STO_CUDA_ENTRY STV_DEFAULT"
_ZN3cub18CUB_300001_SM_10006detail11EmptyKernelIvEEvv:
.text._ZN3cub18CUB_300001_SM_10006detail11EmptyKernelIvEEvv:
[----:B------:R-:W-:Y:S01]  /*0000*/  LDC R1, c[0x0][0x37c] ;  /* 0x0000df00ff017b82 */ /* 0x000fe20000000800 */
[----:B------:R-:W-:Y:S05]  /*0010*/  EXIT ;  /* 0x000000000000794d */ /* 0x000fea0003800000 */
.L_x_0:
[----:B------:R-:W-:-:S00]  /*0020*/  BRA `(.L_x_0) ;  /* 0xfffffffc00fc7947 */ /* 0x000fc0000383ffff */
[----:B------:R-:W-:-:S00]  /*0030*/  NOP ;  /* 0x0000000000007918 */ /* 0x000fc00000000000 */
        /* <DEDUP_REMOVED lines=12> */
.L_x_1:


//--------------------- .nv.shared.reserved.0     --------------------------
	.section	.nv.shared.reserved.0,"aw",@nobits
	.weak		__nv_reservedSMEM_offset_0_alias
	.size		__nv_reservedSMEM_offset_0_alias, 0, 64
	.other		__nv_reservedSMEM_offset_0_alias,@"STO_CUDA_RESERVED_SHARED STV_DEFAULT"
__nv_reservedSMEM_offset_0_alias:
	.zero		0
	.zero		64


//--------------------- .nv.global                --------------------------
	.section	.nv.global,"aw",@nobits
.nv.global:
	.type		_ZN40_INTERNAL_7eacf0f1_4_k_cu_3cb37669_339616thrust24THRUST_300001_SM_1000_NS3seqE,@object
	.size		_ZN40_INTERNAL_7eacf0f1_4_k_cu_3cb37669_339616thrust24THRUST_300001_SM_1000_NS3seqE,(_ZN40_INTERNAL_7eacf0f1_4_k_cu_3cb37669_339614cuda3std3__48in_placeE - _ZN40_INTERNAL_7eacf0f1_4_k_cu_3cb37669_339616thrust24THRUST_300001_SM_1000_NS3seqE)
_ZN40_INTERNAL_7eacf0f1_4_k_cu_3cb37669_339616thrust24THRUST_300001_SM_1000_NS3seqE:
	.zero		1
	.type		_ZN40_INTERNAL_7eacf0f1_4_k_cu_3cb37669_339614cuda3std3__48in_placeE,@object
	.size		_ZN40_INTERNAL_7eacf0f1_4_k_cu_3cb37669_339614cuda3std3__48in_placeE,(_ZN40_INTERNAL_7eacf0f1_4_k_cu_3cb37669_339614cuda3std6ranges3__45__cpo4sizeE - _ZN40_INTERNAL_7eacf0f1_4_k_cu_3cb37669_339614cuda3std3__48in_placeE)
_ZN40_INTERNAL_7eacf0f1_4_k_cu_3cb37669_339614cuda3std3__48in_placeE:
	.zero		1
	.type		_ZN40_INTERNAL_7eacf0f1_4_k_cu_3cb37669_339614cuda3std6ranges3__45__cpo4sizeE,@object
	.size		_ZN40_INTERNAL_7eacf0f1_4_k_cu_3cb37669_339614cuda3std6ranges3__45__cpo4sizeE,(_ZN40_INTERNAL_7eacf0f1_4_k_cu_3cb37669_339616thrust24THRUST_300001_SM_1000_NS12placeholders2_3E - _ZN40_INTERNAL_7eacf0f1_4_k_cu_3cb37669_339614cuda3std6ranges3__45__cpo4sizeE)
_ZN40_INTERNAL_7eacf0f1_4_k_cu_3cb37669_339614cuda3std6ranges3__45__cpo4sizeE:
	.zero		1
	.type		_ZN40_INTERNAL_7eacf0f1_4_k_cu_3cb37669_339616thrust24THRUST_300001_SM_1000_NS12placeholders2_3E,@object
	.size		_ZN40_INTERNAL_7eacf0f1_4_k_cu_3cb37669_339616thrust24THRUST_300001_SM_1000_NS12placeholders2_3E,(_ZN40_INTERNAL_7eacf0f1_4_k_cu_3cb37669_339614cuda3std3__45__cpo6cbeginE - _ZN40_INTERNAL_7eacf0f1_4_k_cu_3cb37669_339616thrust24THRUST_300001_SM_1000_NS12placeholders2_3E)
_ZN40_INTERNAL_7eacf0f1_4_k_cu_3cb37669_339616thrust24THRUST_300001_SM_1000_NS12placeholders2_3E:
	.zero		1
	.type		_ZN40_INTERNAL_7eacf0f1_4_k_cu_3cb37669_339614cuda3std3__45__cpo6cbeginE,@object
	.size		_ZN40_INTERNAL_7eacf0f1_4_k_cu_3cb37669_339614cuda3std3__45__cpo6cbeginE,(_ZN40_INTERNAL_7eacf0f1_4_k_cu_3cb37669_339614cuda3std6ranges3__45__cpo6cbeginE - _ZN40_INTERNAL_7eacf0f1_4_k_cu_3cb37669_339614cuda3std3__45__cpo6cbeginE)
_ZN40_INTERNAL_7eacf0f1_4_k_cu_3cb37669_339614cuda3std3__45__cpo6cbeginE:
	.zero		1
	.type		_ZN40_INTERNAL_7eacf0f1_4_k_cu_3cb37669_339614cuda3std6ranges3__45__cpo6cbeginE,@object
	.size		_ZN40_INTERNAL_7eacf0f1_4_k_cu_3cb37669_339614cuda3std6ranges3__45__cpo6cbeginE,(_ZN40_INTERNAL_7eacf0f1_4_k_cu_3cb37669_339616thrust24THRUST_300001_SM_1000_NS12placeholders2_7E - _ZN40_INTERNAL_7eacf0f1_4_k_cu_3cb37669_339614cuda3std6ranges3__45__cpo6cbeginE)
_ZN40_INTERNAL_7eacf0f1_4_k_cu_3cb37669_339614cuda3std6ranges3__45__cpo6cbeginE:
	.zero		1
	.type		_ZN40_INTERNAL_7eacf0f1_4_k_cu_3cb37669_339616thrust24THRUST_300001_SM_1000_NS12placeholders2_7E,@object
	.size		_ZN40_INTERNAL_7eacf0f1_4_k_cu_3cb37669_339616thrust24THRUST_300001_SM_1000_NS12placeholders2_7E,(_ZN40_INTERNAL_7eacf0f1_4_k_cu_3cb37669_339614cuda3std3__45__cpo7crbeginE - _ZN40_INTERNAL_7eacf0f1_4_k_cu_3cb37669_339616thrust24THRUST_300001_SM_1000_NS12placeholders2_7E)
_ZN40_INTERNAL_7eacf0f1_4_k_cu_3cb37669_339616thrust24THRUST_300001_SM_1000_NS12placeholders2_7E:
	.zero		1
	.type		_ZN40_INTERNAL_7eacf0f1_4_k_cu_3cb37669_339614cuda3std3__45__cpo7crbeginE,@object
	.size		_ZN40_INTERNAL_7eacf0f1_4_k_cu_3cb37669_339614cuda3std3__45__cpo7crbeginE,(_ZN40_INTERNAL_7eacf0f1_4_k_cu_3cb37669_339614cuda3std6ranges3__45__cpo4nextE - _ZN40_INTERNAL_7eacf0f1_4_k_cu_3cb37669_339614cuda3std3__45__cpo7crbeginE)
_ZN40_INTERNAL_7eacf0f1_4_k_cu_3cb37669_339614cuda3std3__45__cpo7crbeginE:
	.zero		1
	.type		_ZN40_INTERNAL_7eacf0f1_4_k_cu_3cb37669_339614cuda3std6ranges3__45__cpo4nextE,@object
	.size		_ZN40_INTERNAL_7eacf0f1_4_k_cu_3cb37669_339614cuda3std6ranges3__45__cpo4nextE,(_ZN40_INTERNAL_7eacf0f1_4_k_cu_3cb37669_339614cuda3std6ranges3__45__cpo4swapE - _ZN40_INTERNAL_7eacf0f1_4_k_cu_3cb37669_339614cuda3std6ranges3__45__cpo4nextE)
_ZN40_INTERNAL_7eacf0f1_4_k_cu_3cb37669_339614cuda3std6ranges3__45__cpo4nextE:
	.zero		1
	.type		_ZN40_INTERNAL_7eacf0f1_4_k_cu_3cb37669_339614cuda3std6ranges3__45__cpo4swapE,@object
	.size		_ZN40_INTERNAL_7eacf0f1_4_k_cu_3cb37669_339614cuda3std6ranges3__45__cpo4swapE,(_ZN40_INTERNAL_7eacf0f1_4_k_cu_3cb37669_339616thrust24THRUST_300001_SM_1000_NS8cuda_cub10par_nosyncE - _ZN40_INTERNAL_7eacf0f1_4_k_cu_3cb37669_339614cuda3std6ranges3__45__cpo4swapE)
_ZN40_INTERNAL_7eacf0f1_4_k_cu_3cb37669_339614cuda3std6ranges3__45__cpo4swapE:
	.zero		1
	.type		_ZN40_INTERNAL_7eacf0f1_4_k_cu_3cb37669_339616thrust24THRUST_300001_SM_1000_NS8cuda_cub10par_nosyncE,@object
	.size		_ZN40_INTERNAL_7eacf0f1_4_k_cu_3cb37669_339616thrust24THRUST_300001_SM_1000_NS8cuda_cub10par_nosyncE,(_ZN40_INTERNAL_7eacf0f1_4_k_cu_3cb37669_339616thrust24THRUST_300001_SM_1000_NS12placeholders2_9E - _ZN40_INTERNAL_7eacf0f1_4_k_cu_3cb37669_339616thrust24THRUST_300001_SM_1000_NS8cuda_cub10par_nosyncE)
_ZN40_INTERNAL_7eacf0f1_4_k_cu_3cb37669_339616thrust24THRUST_300001_SM_1000_NS8cuda_cub10par_nosyncE:
	.zero		1
	.type		_ZN40_INTERNAL_7eacf0f1_4_k_cu_3cb37669_339616thrust24THRUST_300001_SM_1000_NS12placeholders2_9E,@object
	.size		_ZN40_INTERNAL_7eacf0f1_4_k_cu_3cb37669_339616thrust24THRUST_300001_SM_1000_NS12placeholders2_9E,(_ZN40_INTERNAL_7eacf0f1_4_k_cu_3cb37669_339614cuda3std3__442_GLOBAL__N__7eacf0f1_4_k_cu_3cb37669_339616ignoreE - _ZN40_INTERNAL_7eacf0f1_4_k_cu_3cb37669_339616thrust24THRUST_300001_SM_1000_NS12placeholders2_9E)
_ZN40_INTERNAL_7eacf0f1_4_k_cu_3cb37669_339616thrust24THRUST_300001_SM_1000_NS12placeholders2_9E:
	.zero		1
	.type		_ZN40_INTERNAL_7eacf0f1_4_k_cu_3cb37669_339614cuda3std3__442_GLOBAL__N__7eacf0f1_4_k_cu_3cb37669_339616ignoreE,@object
	.size		_ZN40_INTERNAL_7eacf0f1_4_k_cu_3cb37669_339614cuda3std3__442_GLOBAL__N__7eacf0f1_4_k_cu_3cb37669_339616ignoreE,(_ZN40_INTERNAL_7eacf0f1_4_k_cu_3cb37669_339614cuda3std6ranges3__45__cpo4dataE - _ZN40_INTERNAL_7eacf0f1_4_k_cu_3cb37669_339614cuda3std3__442_GLOBAL__N__7eacf0f1_4_k_cu_3cb37669_339616ignoreE)
_ZN40_INTERNAL_7eacf0f1_4_k_cu_3cb37669_339614cuda3std3__442_GLOBAL__N__7eacf0f1_4_k_cu_3cb37669_339616ignoreE:
	.zero		1
	.type		_ZN40_INTERNAL_7eacf0f1_4_k_cu_3cb37669_339614cuda3std6ranges3__45__cpo4dataE,@object
	.size		_ZN40_INTERNAL_7eacf0f1_4_k_cu_3cb37669_339614cuda3std6ranges3__45__cpo4dataE,(_ZN40_INTERNAL_7eacf0f1_4_k_cu_3cb37669_339616thrust24THRUST_300001_SM_1000_NS12placeholders2_1E - _ZN40_INTERNAL_7eacf0f1_4_k_cu_3cb37669_339614cuda3std6ranges3__45__cpo4dataE)
_ZN40_INTERNAL_7eacf0f1_4_k_cu_3cb37669_339614cuda3std6ranges3__45__cpo4dataE:
	.zero		1
	.type		_ZN40_INTERNAL_7eacf0f1_4_k_cu_3cb37669_339616thrust24THRUST_300001_SM_1000_NS12placeholders2_1E,@object
	.size		_ZN40_INTERNAL_7eacf0f1_4_k_cu_3cb37669_339616thrust24THRUST_300001_SM_1000_NS12placeholders2_1E,(_ZN40_INTERNAL_7eacf0f1_4_k_cu_3cb37669_339614cuda3std3__45__cpo5beginE - _ZN40_INTERNAL_7eacf0f1_4_k_cu_3cb37669_339616thrust24THRUST_300001_SM_1000_NS12placeholders2_1E)
_ZN40_INTERNAL_7eacf0f1_4_k_cu_3cb37669_339616thrust24THRUST_300001_SM_1000_NS12placeholders2_1E:
	.zero		1
	.type		_ZN40_INTERNAL_7eacf0f1_4_k_cu_3cb37669_339614cuda3std3__45__cpo5beginE,@object
	.size		_ZN40_INTERNAL_7eacf0f1_4_k_cu_3cb37669_339614cuda3std3__45__cpo5beginE,(_ZN40_INTERNAL_7eacf0f1_4_k_cu_3cb37669_339614cuda3std6ranges3__45__cpo5beginE - _ZN40_INTERNAL_7eacf0f1_4_k_cu_3cb37669_339614cuda3std3__45__cpo5beginE)
_ZN40_INTERNAL_7eacf0f1_4_k_cu_3cb37669_339614cuda3std3__45__cpo5beginE:
	.zero		1
	.type		_ZN40_INTERNAL_7eacf0f1_4_k_cu_3cb37669_339614cuda3std6ranges3__45__cpo5beginE,@object
	.size		_ZN40_INTERNAL_7eacf0f1_4_k_cu_3cb37669_339614cuda3std6ranges3__45__cpo5beginE,(_ZN40_INTERNAL_7eacf0f1_4_k_cu_3cb37669_339616thrust24THRUST_300001_SM_1000_NS12placeholders2_5E - _ZN40_INTERNAL_7eacf0f1_4_k_cu_3cb37669_339614cuda3std6ranges3__45__cpo5beginE)
_ZN40_INTERNAL_7eacf0f1_4_k_cu_3cb37669_339614cuda3std6ranges3__45__cpo5beginE:
	.zero		1
	.type		_ZN40_INTERNAL_7eacf0f1_4_k_cu_3cb37669_339616thrust24THRUST_300001_SM_1000_NS12placeholders2_5E,@object
	.size		_ZN40_INTERNAL_7eacf0f1_4_k_cu_3cb37669_339616thrust24THRUST_300001_SM_1000_NS12placeholders2_5E,(_ZN40_INTERNAL_7eacf0f1_4_k_cu_3cb37669_339614cuda3std3__45__cpo6rbeginE - _ZN40_INTERNAL_7eacf0f1_4_k_cu_3cb37669_339616thrust24THRUST_300001_SM_1000_NS12placeholders2_5E)
_ZN40_INTERNAL_7eacf0f1_4_k_cu_3cb37669_339616thrust24THRUST_300001_SM_1000_NS12placeholders2_5E:
	.zero		1
	.type		_ZN40_INTERNAL_7eacf0f1_4_k_cu_3cb37669_339614cuda3std3__45__cpo6rbeginE,@object
	.size		_ZN40_INTERNAL_7eacf0f1_4_k_cu_3cb37669_339614cuda3std3__45__cpo6rbeginE,(_ZN40_INTERNAL_7eacf0f1_4_k_cu_3cb37669_339614cuda3std6ranges3__45__cpo7advanceE - _ZN40_INTERNAL_7eacf0f1_4_k_cu_3cb37669_339614cuda3std3__45__cpo6rbeginE)
_ZN40_INTERNAL_7eacf0f1_4_k_cu_3cb37669_339614cuda3std3__45__cpo6rbeginE:
	.zero		1
	.type		_ZN40_INTERNAL_7eacf0f1_4_k_cu_3cb37669_339614cuda3std6ranges3__45__cpo7advanceE,@object
	.size		_ZN40_INTERNAL_7eacf0f1_4_k_cu_3cb37669_339614cuda3std6ranges3__45__cpo7advanceE,(_ZN40_INTERNAL_7eacf0f1_4_k_cu_3cb37669_339614cuda3std3__47nulloptE - _ZN40_INTERNAL_7eacf0f1_4_k_cu_3cb37669_339614cuda3std6ranges3__45__cpo7advanceE)
_ZN40_INTERNAL_7eacf0f1_4_k_cu_3cb37669_339614cuda3std6ranges3__45__cpo7advanceE:
	.zero		1
	.type		_ZN40_INTERNAL_7eacf0f1_4_k_cu_3cb37669_339614cuda3std3__47nulloptE,@object
	.size		_ZN40_INTERNAL_7eacf0f1_4_k_cu_3cb37669_339614cuda3std3__47nulloptE,(_ZN40_INTERNAL_7eacf0f1_4_k_cu_3cb37669_339614cuda3std6ranges3__45__cpo8distanceE - _ZN40_INTERNAL_7eacf0f1_4_k_cu_3cb37669_339614cuda3std3__47nulloptE)
_ZN40_INTERNAL_7eacf0f1_4_k_cu_3cb37669_339614cuda3std3__47nulloptE:
	.zero		1
	.type		_ZN40_INTERNAL_7eacf0f1_4_k_cu_3cb37669_339614cuda3std6ranges3__45__cpo8distanceE,@object
	.size		_ZN40_INTERNAL_7eacf0f1_4_k_cu_3cb37669_339614cuda3std6ranges3__45__cpo8distanceE,(_ZN40_INTERNAL_7eacf0f1_4_k_cu_3cb37669_339616thrust24THRUST_300001_SM_1000_NS12placeholders3_10E - _ZN40_INTERNAL_7eacf0f1_4_k_cu_3cb37669_339614cuda3std6ranges3__45__cpo8distanceE)
_ZN40_INTERNAL_7eacf0f1_4_k_cu_3cb37669_339614cuda3std6ranges3__45__cpo8distanceE:
	.zero		1
	.type		_ZN40_INTERNAL_7eacf0f1_4_k_cu_3cb37669_339616thrust24THRUST_300001_SM_1000_NS12placeholders3_10E,@object
	.size		_ZN40_INTERNAL_7eacf0f1_4_k_cu_3cb37669_339616thrust24THRUST_300001_SM_1000_NS12placeholders3_10E,(_ZN40_INTERNAL_7eacf0f1_4_k_cu_3cb37669_339614cuda3std3__419piecewise_constructE - _ZN40_INTERNAL_7eacf0f1_4_k_cu_3cb37669_339616thrust24THRUST_300001_SM_1000_NS12placeholders3_10E)
_ZN40_INTERNAL_7eacf0f1_4_k_cu_3cb37669_339616thrust24THRUST_300001_SM_1000_NS12placeholders3_10E:
	.zero		1
	.type		_ZN40_INTERNAL_7eacf0f1_4_k_cu_3cb37669_339614cuda3std3__419piecewise_constructE,@object
	.size		_ZN40_INTERNAL_7eacf0f1_4_k_cu_3cb37669_339614cuda3std3__419piecewise_constructE,(_ZN40_INTERNAL_7eacf0f1_4_k_cu_3cb37669_339614cuda3std6ranges3__45__cpo5cdataE - _ZN40_INTERNAL_7eacf0f1_4_k_cu_3cb37669_339614cuda3std3__419piecewise_constructE)
_ZN40_INTERNAL_7eacf0f1_4_k_cu_3cb37669_339614cuda3std3__419piecewise_constructE:
	.zero		1
	.type		_ZN40_INTERNAL_7eacf0f1_4_k_cu_3cb37669_339614cuda3std6ranges3__45__cpo5cdataE,@object
	.size		_ZN40_INTERNAL_7eacf0f1_4_k_cu_3cb37669_339614cuda3std6ranges3__45__cpo5cdataE,(_ZN40_INTERNAL_7eacf0f1_4_k_cu_3cb37669_339616thrust24THRUST_300001_SM_1000_NS12placeholders2_2E - _ZN40_INTERNAL_7eacf0f1_4_k_cu_3cb37669_339614cuda3std6ranges3__45__cpo5cdataE)
_ZN40_INTERNAL_7eacf0f1_4_k_cu_3cb37669_339614cuda3std6ranges3__45__cpo5cdataE:
	.zero		1
	.type		_ZN40_INTERNAL_7eacf0f1_4_k_cu_3cb37669_339616thrust24THRUST_300001_SM_1000_NS12placeholders2_2E,@object
	.size		_ZN40_INTERNAL_7eacf0f1_4_k_cu_3cb37669_339616thrust24THRUST_300001_SM_1000_NS12placeholders2_2E,(_ZN40_INTERNAL_7eacf0f1_4_k_cu_3cb37669_339614cuda3std3__45__cpo3endE - _ZN40_INTERNAL_7eacf0f1_4_k_cu_3cb37669_339616thrust24THRUST_300001_SM_1000_NS12placeholders2_2E)
_ZN40_INTERNAL_7eacf0f1_4_k_cu_3cb37669_339616thrust24THRUST_300001_SM_1000_NS12placeholders2_2E:
	.zero		1
	.type		_ZN40_INTERNAL_7eacf0f1_4_k_cu_3cb37669_339614cuda3std3__45__cpo3endE,@object
	.size		_ZN40_INTERNAL_7eacf0f1_4_k_cu_3cb37669_339614cuda3std3__45__cpo3endE,(_ZN40_INTERNAL_7eacf0f1_4_k_cu_3cb37669_339614cuda3std6ranges3__45__cpo3endE - _ZN40_INTERNAL_7eacf0f1_4_k_cu_3cb37669_339614cuda3std3__45__cpo3endE)
_ZN40_INTERNAL_7eacf0f1_4_k_cu_3cb37669_339614cuda3std3__45__cpo3endE:
	.zero		1
	.type		_ZN40_INTERNAL_7eacf0f1_4_k_cu_3cb37669_339614cuda3std6ranges3__45__cpo3endE,@object
	.size		_ZN40_INTERNAL_7eacf0f1_4_k_cu_3cb37669_339614cuda3std6ranges3__45__cpo3endE,(_ZN40_INTERNAL_7eacf0f1_4_k_cu_3cb37669_339616thrust24THRUST_300001_SM_1000_NS12placeholders2_6E - _ZN40_INTERNAL_7eacf0f1_4_k_cu_3cb37669_339614cuda3std6ranges3__45__cpo3endE)
_ZN40_INTERNAL_7eacf0f1_4_k_cu_3cb37669_339614cuda3std6ranges3__45__cpo3endE:
	.zero		1
	.type		_ZN40_INTERNAL_7eacf0f1_4_k_cu_3cb37669_339616thrust24THRUST_300001_SM_1000_NS12placeholders2_6E,@object
	.size		_ZN40_INTERNAL_7eacf0f1_4_k_cu_3cb37669_339616thrust24THRUST_300001_SM_1000_NS12placeholders2_6E,(_ZN40_INTERNAL_7eacf0f1_4_k_cu_3cb37669_339614cuda3std3__45__cpo4rendE - _ZN40_INTERNAL_7eacf0f1_4_k_cu_3cb37669_339616thrust24THRUST_300001_SM_1000_NS12placeholders2_6E)
_ZN40_INTERNAL_7eacf0f1_4_k_cu_3cb37669_339616thrust24THRUST_300001_SM_1000_NS12placeholders2_6E:
	.zero		1
	.type		_ZN40_INTERNAL_7eacf0f1_4_k_cu_3cb37669_339614cuda3std3__45__cpo4rendE,@object
	.size		_ZN40_INTERNAL_7eacf0f1_4_k_cu_3cb37669_339614cuda3std3__45__cpo4rendE,(_ZN40_INTERNAL_7eacf0f1_4_k_cu_3cb37669_339614cuda3std6ranges3__45__cpo9iter_swapE - _ZN40_INTERNAL_7eacf0f1_4_k_cu_3cb37669_339614cuda3std3__45__cpo4rendE)
_ZN40_INTERNAL_7eacf0f1_4_k_cu_3cb37669_339614cuda3std3__45__cpo4rendE:
	.zero		1
	.type		_ZN40_INTERNAL_7eacf0f1_4_k_cu_3cb37669_339614cuda3std6ranges3__45__cpo9iter_swapE,@object
	.size		_ZN40_INTERNAL_7eacf0f1_4_k_cu_3cb37669_339614cuda3std6ranges3__45__cpo9iter_swapE,(_ZN40_INTERNAL_7eacf0f1_4_k_cu_3cb37669_339614cuda3std3__48unexpectE - _ZN40_INTERNAL_7eacf0f1_4_k_cu_3cb37669_339614cuda3std6ranges3__45__cpo9iter_swapE)
_ZN40_INTERNAL_7eacf0f1_4_k_cu_3cb37669_339614cuda3std6ranges3__45__cpo9iter_swapE:
	.zero		1
	.type		_ZN40_INTERNAL_7eacf0f1_4_k_cu_3cb37669_339614cuda3std3__48unexpectE,@object
	.size		_ZN40_INTERNAL_7eacf0f1_4_k_cu_3cb37669_339614cuda3std3__48unexpectE,(_ZN40_INTERNAL_7eacf0f1_4_k_cu_3cb37669_339616thrust24THRUST_300001_SM_1000_NS8cuda_cub3parE - _ZN40_INTERNAL_7eacf0f1_4_k_cu_3cb37669_339614cuda3std3__48unexpectE)
_ZN40_INTERNAL_7eacf0f1_4_k_cu_3cb37669_339614cuda3std3__48unexpectE:
	.zero		1
	.type		_ZN40_INTERNAL_7eacf0f1_4_k_cu_3cb37669_339616thrust24THRUST_300001_SM_1000_NS8cuda_cub3parE,@object
	.size		_ZN40_INTERNAL_7eacf0f1_4_k_cu_3cb37669_339616thrust24THRUST_300001_SM_1000_NS8cuda_cub3parE,(_ZN40_INTERNAL_7eacf0f1_4_k_cu_3cb37669_339616thrust24THRUST_300001_SM_1000_NS12placeholders2_4E - _ZN40_INTERNAL_7eacf0f1_4_k_cu_3cb37669_339616thrust24THRUST_300001_SM_1000_NS8cuda_cub3parE)
_ZN40_INTERNAL_7eacf0f1_4_k_cu_3cb37669_339616thrust24THRUST_300001_SM_1000_NS8cuda_cub3parE:
	.zero		1
	.type		_ZN40_INTERNAL_7eacf0f1_4_k_cu_3cb37669_339616thrust24THRUST_300001_SM_1000_NS12placeholders2_4E,@object
	.size		_ZN40_INTERNAL_7eacf0f1_4_k_cu_3cb37669_339616thrust24THRUST_300001_SM_1000_NS12placeholders2_4E,(_ZN40_INTERNAL_7eacf0f1_4_k_cu_3cb37669_339614cuda3std3__45__cpo4cendE - _ZN40_INTERNAL_7eacf0f1_4_k_cu_3cb37669_339616thrust24THRUST_300001_SM_1000_NS12placeholders2_4E)
_ZN40_INTERNAL_7eacf0f1_4_k_cu_3cb37669_339616thrust24THRUST_300001_SM_1000_NS12placeholders2_4E:
	.zero		1
	.type		_ZN40_INTERNAL_7eacf0f1_4_k_cu_3cb37669_339614cuda3std3__45__cpo4cendE,@object
	.size		_ZN40_INTERNAL_7eacf0f1_4_k_cu_3cb37669_339614cuda3std3__45__cpo4cendE,(_ZN40_INTERNAL_7eacf0f1_4_k_cu_3cb37669_339614cuda3std6ranges3__45__cpo4cendE - _ZN40_INTERNAL_7eacf0f1_4_k_cu_3cb37669_339614cuda3std3__45__cpo4cendE)
_ZN40_INTERNAL_7eacf0f1_4_k_cu_3cb37669_339614cuda3std3__45__cpo4cendE:
	.zero		1
	.type		_ZN40_INTERNAL_7eacf0f1_4_k_cu_3cb37669_339614cuda3std6ranges3__45__cpo4cendE,@object
	.size		_ZN40_INTERNAL_7eacf0f1_4_k_cu_3cb37669_339614cuda3std6ranges3__45__cpo4cendE,(_ZN40_INTERNAL_7eacf0f1_4_k_cu_3cb37669_339614cuda3std3__420unreachable_sentinelE - _ZN40_INTERNAL_7eacf0f1_4_k_cu_3cb37669_339614cuda3std6ranges3__45__cpo4cendE)
_ZN40_INTERNAL_7eacf0f1_4_k_cu_3cb37669_339614cuda3std6ranges3__45__cpo4cendE:
	.zero		1
	.type		_ZN40_INTERNAL_7eacf0f1_4_k_cu_3cb37669_339614cuda3std3__420unreachable_sentinelE,@object
	.size		_ZN40_INTERNAL_7eacf0f1_4_k_cu_3cb37669_339614cuda3std3__420unreachable_sentinelE,(_ZN40_INTERNAL_7eacf0f1_4_k_cu_3cb37669_339614cuda3std6ranges3__45__cpo5ssizeE - _ZN40_INTERNAL_7eacf0f1_4_k_cu_3cb37669_339614cuda3std3__420unreachable_sentinelE)
_ZN40_INTERNAL_7eacf0f1_4_k_cu_3cb37669_339614cuda3std3__420unreachable_sentinelE:
	.zero		1
	.type		_ZN40_INTERNAL_7eacf0f1_4_k_cu_3cb37669_339614cuda3std6ranges3__45__cpo5ssizeE,@object
	.size		_ZN40_INTERNAL_7eacf0f1_4_k_cu_3cb37669_339614cuda3std6ranges3__45__cpo5ssizeE,(_ZN40_INTERNAL_7eacf0f1_4_k_cu_3cb37669_339616thrust24THRUST_300001_SM_1000_NS12placeholders2_8E - _ZN40_INTERNAL_7eacf0f1_4_k_cu_3cb37669_339614cuda3std6ranges3__45__cpo5ssizeE)
_ZN40_INTERNAL_7eacf0f1_4_k_cu_3cb37669_339614cuda3std6ranges3__45__cpo5ssizeE:
	.zero		1
	.type		_ZN40_INTERNAL_7eacf0f1_4_k_cu_3cb37669_339616thrust24THRUST_300001_SM_1000_NS12placeholders2_8E,@object
	.size		_ZN40_INTERNAL_7eacf0f1_4_k_cu_3cb37669_339616thrust24THRUST_300001_SM_1000_NS12placeholders2_8E,(_ZN40_INTERNAL_7eacf0f1_4_k_cu_3cb37669_339614cuda3std3__45__cpo5crendE - _ZN40_INTERNAL_7eacf0f1_4_k_cu_3cb37669_339616thrust24THRUST_300001_SM_1000_NS12placeholders2_8E)
_ZN40_INTERNAL_7eacf0f1_4_k_cu_3cb37669_339616thrust24THRUST_300001_SM_1000_NS12placeholders2_8E:
	.zero		1
	.type		_ZN40_INTERNAL_7eacf0f1_4_k_cu_3cb37669_339614cuda3std3__45__cpo5crendE,@object
	.size		_ZN40_INTERNAL_7eacf0f1_4_k_cu_3cb37669_339614cuda3std3__45__cpo5crendE,(_ZN40_INTERNAL_7eacf0f1_4_k_cu_3cb37669_339614cuda3std6ranges3__45__cpo4prevE - _ZN40_INTERNAL_7eacf0f1_4_k_cu_3cb37669_339614cuda3std3__45__cpo5crendE)
_ZN40_INTERNAL_7eacf0f1_4_k_cu_3cb37669_339614cuda3std3__45__cpo5crendE:
	.zero		1
	.type		_ZN40_INTERNAL_7eacf0f1_4_k_cu_3cb37669_339614cuda3std6ranges3__45__cpo4prevE,@object
	.size		_ZN40_INTERNAL_7eacf0f1_4_k_cu_3cb37669_339614cuda3std6ranges3__45__cpo4prevE,(_ZN40_INTERNAL_7eacf0f1_4_k_cu_3cb37669_339614cuda3std6ranges3__45__cpo9iter_moveE - _ZN40_INTERNAL_7eacf0f1_4_k_cu_3cb37669_339614cuda3std6ranges3__45__cpo4prevE)
_ZN40_INTERNAL_7eacf0f1_4_k_cu_3cb37669_339614cuda3std6ranges3__45__cpo4prevE:
	.zero		1
	.type		_ZN40_INTERNAL_7eacf0f1_4_k_cu_3cb37669_339614cuda3std6ranges3__45__cpo9iter_moveE,@object
	.size		_ZN40_INTERNAL_7eacf0f1_4_k_cu_3cb37669_339614cuda3std6ranges3__45__cpo9iter_moveE,(_ZN40_INTERNAL_7eacf0f1_4_k_cu_3cb37669_339616thrust24THRUST_300001_SM_1000_NS6system6detail10sequential3seqE - _ZN40_INTERNAL_7eacf0f1_4_k_cu_3cb37669_339614cuda3std6ranges3__45__cpo9iter_moveE)
_ZN40_INTERNAL_7eacf0f1_4_k_cu_3cb37669_339614cuda3std6ranges3__45__cpo9iter_moveE:
	.zero		1
	.type		_ZN40_INTERNAL_7eacf0f1_4_k_cu_3cb37669_339616thrust24THRUST_300001_SM_1000_NS6system6detail10sequential3seqE,@object
	.size		_ZN40_INTERNAL_7eacf0f1_4_k_cu_3cb37669_339616thrust24THRUST_300001_SM_1000_NS6system6detail10sequential3seqE,(.L_31 - _ZN40_INTERNAL_7eacf0f1_4_k_cu_3cb37669_339616thrust24THRUST_300001_SM_1000_NS6system6detail10sequential3seqE)
_ZN40_INTERNAL_7eacf0f1_4_k_cu_3cb37669_339616thrust24THRUST_300001_SM_1000_NS6system6detail10sequential3seqE:
	.zero		1
.L_31:


//--------------------- .nv.constant0._ZN3cub18CUB_300001_SM_10006detail11EmptyKernelIvEEvv --------------------------
	.section	.nv.constant0._ZN3cub18CUB_300001_SM_10006detail11EmptyKernelIvEEvv,"a",@progbits
	.sectionflags	@""
	.align	4
.nv.constant0._ZN3cub18CUB_300001_SM_10006detail11EmptyKernelIvEEvv:
	.zero		896


//--------------------- SYMBOLS --------------------------

	.type		.nv.reservedSmem.offset0,@object
	.size		.nv.reservedSmem.offset0,0x4
